//
// Generated by NVIDIA NVVM Compiler
//
// Compiler Build ID: CL-36424714
// Cuda compilation tools, release 13.0, V13.0.88
// Based on NVVM 20.0.0
//

.version 9.0
.target sm_100
.address_size 64

	// .globl	_Z10matMul_GPUPfS_S_

.visible .entry _Z10matMul_GPUPfS_S_(
	.param .u64 .ptr .align 1 _Z10matMul_GPUPfS_S__param_0,
	.param .u64 .ptr .align 1 _Z10matMul_GPUPfS_S__param_1,
	.param .u64 .ptr .align 1 _Z10matMul_GPUPfS_S__param_2
)
{
	.reg .pred 	%p<4>;
	.reg .b32 	%r<12>;
	.reg .b32 	%f<10>;
	.reg .b64 	%rd<13>;

	ld.param.u64 	%rd1, [_Z10matMul_GPUPfS_S__param_0];
	ld.param.u64 	%rd2, [_Z10matMul_GPUPfS_S__param_1];
	ld.param.u64 	%rd3, [_Z10matMul_GPUPfS_S__param_2];
	mov.u32 	%r3, %tid.x;
	mov.u32 	%r4, %ctaid.x;
	mov.u32 	%r5, %ntid.x;
	mad.lo.s32 	%r1, %r4, %r5, %r3;
	mov.u32 	%r6, %tid.y;
	mov.u32 	%r7, %ctaid.y;
	mov.u32 	%r8, %ntid.y;
	mad.lo.s32 	%r9, %r7, %r8, %r6;
	setp.gt.s32 	%p1, %r1, 2;
	setp.gt.u32 	%p2, %r9, 2;
	or.pred  	%p3, %p1, %p2;
	@%p3 bra 	$L__BB0_2;
	cvta.to.global.u64 	%rd4, %rd3;
	cvta.to.global.u64 	%rd5, %rd1;
	cvta.to.global.u64 	%rd6, %rd2;
	mul.lo.s32 	%r10, %r9, 3;
	mul.wide.u32 	%rd7, %r10, 4;
	add.s64 	%rd8, %rd5, %rd7;
	ld.global.f32 	%f1, [%rd8];
	mul.wide.u32 	%rd9, %r9, 4;
	add.s64 	%rd10, %rd6, %rd9;
	ld.global.f32 	%f2, [%rd10];
	fma.rn.f32 	%f3, %f1, %f2, 0f00000000;
	ld.global.f32 	%f4, [%rd8+4];
	ld.global.f32 	%f5, [%rd10+12];
	fma.rn.f32 	%f6, %f4, %f5, %f3;
	ld.global.f32 	%f7, [%rd8+8];
	ld.global.f32 	%f8, [%rd10+24];
	fma.rn.f32 	%f9, %f7, %f8, %f6;
	add.s32 	%r11, %r10, %r1;
	mul.wide.s32 	%rd11, %r11, 4;
	add.s64 	%rd12, %rd4, %rd11;
	st.global.f32 	[%rd12], %f9;
$L__BB0_2:
	ret;

}


// ===== COMPILED SASS (sm_100) =====

	.target	sm_100

	.elftype	@"ET_EXEC"


//--------------------- .note.nv.tkinfo           --------------------------
	.section	.note.nv.tkinfo,"",@"SHT_NOTE"
	.sectionflags	@"SHF_NOTE_NV_TKINFO"
	.tkinfo
        /*0018*/ 	.word	0x00000002
        /*0030*/ 	.string	""
        /*0030*/ 	.string	"ptxas"
        /*0030*/ 	.string	"Cuda compilation tools, release 13.0, V13.0.88"
        /*0030*/ 	.string	"Build cuda_13.0.r13.0/compiler.36424714_0"
        /*0030*/ 	.string	"-arch sm_100 -m 64 "



//--------------------- .note.nv.cuinfo           --------------------------
	.section	.note.nv.cuinfo,"",@"SHT_NOTE"
	.sectionflags	@"SHF_NOTE_NV_CUINFO"
        /*0018*/ 	.short	0x0002
        /*001a*/ 	.short	0x0064
        /*001c*/ 	.short	0x0082
	.zero		2


//--------------------- .nv.info                  --------------------------
	.section	.nv.info,"",@"SHT_CUDA_INFO"
	.align	4


	//----- nvinfo : EIATTR_REGCOUNT
	.align		4
        /*0000*/ 	.byte	0x04, 0x2f
        /*0002*/ 	.short	(.L_1 - .L_0)
	.align		4
.L_0:
        /*0004*/ 	.word	index@(_Z10matMul_GPUPfS_S_)
        /*0008*/ 	.word	0x00000012


	//----- nvinfo : EIATTR_FRAME_SIZE
	.align		4
.L_1:
        /*000c*/ 	.byte	0x04, 0x11
        /*000e*/ 	.short	(.L_3 - .L_2)
	.align		4
.L_2:
        /*0010*/ 	.word	index@(_Z10matMul_GPUPfS_S_)
        /*0014*/ 	.word	0x00000000


	//----- nvinfo : EIATTR_MIN_STACK_SIZE
	.align		4
.L_3:
        /*0018*/ 	.byte	0x04, 0x12
        /*001a*/ 	.short	(.L_5 - .L_4)
	.align		4
.L_4:
        /*001c*/ 	.word	index@(_Z10matMul_GPUPfS_S_)
        /*0020*/ 	.word	0x00000000
.L_5:


//--------------------- .nv.compat                --------------------------
	.section	.nv.compat,"",@"SHT_CUDA_COMPAT_INFO"
	.align	4
        /*0000*/ 	.byte	0x02, 0x09, 0x00, 0x00, 0x02, 0x02, 0x01, 0x00, 0x02, 0x05, 0x05, 0x00, 0x03, 0x07, 0x01, 0x01
        /*0010*/ 	.byte	0x02, 0x03, 0x00, 0x00, 0x02, 0x06, 0x01, 0x00, 0x04, 0x0b, 0x08, 0x00, 0x09, 0x00, 0x00, 0x00
        /*0020*/ 	.byte	0x00, 0x00, 0x00, 0x00


//--------------------- .nv.info._Z10matMul_GPUPfS_S_ --------------------------
	.section	.nv.info._Z10matMul_GPUPfS_S_,"",@"SHT_CUDA_INFO"
	.sectionflags	@""
	.align	4


	//----- nvinfo : EIATTR_CUDA_API_VERSION
	.align		4
        /*0000*/ 	.byte	0x04, 0x37
        /*0002*/ 	.short	(.L_7 - .L_6)
.L_6:
        /*0004*/ 	.word	0x00000082


	//----- nvinfo : EIATTR_KPARAM_INFO
	.align		4
.L_7:
        /*0008*/ 	.byte	0x04, 0x17
        /*000a*/ 	.short	(.L_9 - .L_8)
.L_8:
        /*000c*/ 	.word	0x00000000
        /*0010*/ 	.short	0x0002
        /*0012*/ 	.short	0x0010
        /*0014*/ 	.byte	0x00, 0xf5, 0x21, 0x00


	//----- nvinfo : EIATTR_KPARAM_INFO
	.align		4
.L_9:
        /*0018*/ 	.byte	0x04, 0x17
        /*001a*/ 	.short	(.L_11 - .L_10)
.L_10:
        /*001c*/ 	.word	0x00000000
        /*0020*/ 	.short	0x0001
        /*0022*/ 	.short	0x0008
        /*0024*/ 	.byte	0x00, 0xf5, 0x21, 0x00


	//----- nvinfo : EIATTR_KPARAM_INFO
	.align		4
.L_11:
        /*0028*/ 	.byte	0x04, 0x17
        /*002a*/ 	.short	(.L_13 - .L_12)
.L_12:
        /*002c*/ 	.word	0x00000000
        /*0030*/ 	.short	0x0000
        /*0032*/ 	.short	0x0000
        /*0034*/ 	.byte	0x00, 0xf5, 0x21, 0x00


	//----- nvinfo : EIATTR_SPARSE_MMA_MASK
	.align		4
.L_13:
        /*0038*/ 	.byte	0x03, 0x50
        /*003a*/ 	.short	0x0000


	//----- nvinfo : EIATTR_MAXREG_COUNT
	.align		4
        /*003c*/ 	.byte	0x03, 0x1b
        /*003e*/ 	.short	0x00ff


	//----- nvinfo : EIATTR_MERCURY_ISA_VERSION
	.align		4
        /*0040*/ 	.byte	0x03, 0x5f
        /*0042*/ 	.short	0x0101


	//----- nvinfo : EIATTR_VRC_CTA_INIT_COUNT
	.align		4
        /*0044*/ 	.byte	0x02, 0x4a
	.zero		1
	.zero		1


	//----- nvinfo : EIATTR_EXIT_INSTR_OFFSETS
	.align		4
        /*0048*/ 	.byte	0x04, 0x1c
        /*004a*/ 	.short	(.L_15 - .L_14)


	//   ....[0]....
.L_14:
        /*004c*/ 	.word	0x000000b0


	//   ....[1]....
        /*0050*/ 	.word	0x000001f0


	//----- nvinfo : EIATTR_CBANK_PARAM_SIZE
	.align		4
.L_15:
        /*0054*/ 	.byte	0x03, 0x19
        /*0056*/ 	.short	0x0018


	//----- nvinfo : EIATTR_PARAM_CBANK
	.align		4
        /*0058*/ 	.byte	0x04, 0x0a
        /*005a*/ 	.short	(.L_17 - .L_16)
	.align		4
.L_16:
        /*005c*/ 	.word	index@(.nv.constant0._Z10matMul_GPUPfS_S_)
        /*0060*/ 	.short	0x0380
        /*0062*/ 	.short	0x0018


	//----- nvinfo : EIATTR_SW_WAR
	.align		4
.L_17:
        /*0064*/ 	.byte	0x04, 0x36
        /*0066*/ 	.short	(.L_19 - .L_18)
.L_18:
        /*0068*/ 	.word	0x00000008
.L_19:


//--------------------- .nv.callgraph             --------------------------
	.section	.nv.callgraph,"",@"SHT_CUDA_CALLGRAPH"
	.align	4
	.sectionentsize	8
	.align		4
        /*0000*/ 	.word	0x00000000
	.align		4
        /*0004*/ 	.word	0xffffffff
	.align		4
        /*0008*/ 	.word	0x00000000
	.align		4
        /*000c*/ 	.word	0xfffffffe
	.align		4
        /*0010*/ 	.word	0x00000000
	.align		4
        /*0014*/ 	.word	0xfffffffd
	.align		4
        /*0018*/ 	.word	0x00000000
	.align		4
        /*001c*/ 	.word	0xfffffffc


//--------------------- .text._Z10matMul_GPUPfS_S_ --------------------------
	.section	.text._Z10matMul_GPUPfS_S_,"ax",@progbits
	.align	128
        .global         _Z10matMul_GPUPfS_S_
        .type           _Z10matMul_GPUPfS_S_,@function
        .size           _Z10matMul_GPUPfS_S_,(.L_x_1 - _Z10matMul_GPUPfS_S_)
        .other          _Z10matMul_GPUPfS_S_,@"STO_CUDA_ENTRY STV_DEFAULT"
_Z10matMul_GPUPfS_S_:
.text._Z10matMul_GPUPfS_S_:
[----:B------:R-:W-:Y:S01]  /*0000*/  LDC R1, c[0x0][0x37c] ;  /* 0x0000df00ff017b82 */ /* 0x000fe20000000800 */
[----:B------:R-:W0:Y:S07]  /*0010*/  S2R R7, SR_TID.Y ;  /* 0x0000000000077919 */ /* 0x000e2e0000002200 */
[----:B------:R-:W1:Y:S01]  /*0020*/  LDC R3, c[0x0][0x360] ;  /* 0x0000d800ff037b82 */ /* 0x000e620000000800 */
[----:B------:R-:W1:Y:S07]  /*0030*/  S2R R8, SR_TID.X ;  /* 0x0000000000087919 */ /* 0x000e6e0000002100 */
[----:B------:R-:W0:Y:S08]  /*0040*/  S2UR UR5, SR_CTAID.Y ;  /* 0x00000000000579c3 */ /* 0x000e300000002600 */
[----:B------:R-:W0:Y:S08]  /*0050*/  LDC R0, c[0x0][0x364] ;  /* 0x0000d900ff007b82 */ /* 0x000e300000000800 */
[----:B------:R-:W1:Y:S01]  /*0060*/  S2UR UR4, SR_CTAID.X ;  /* 0x00000000000479c3 */ /* 0x000e620000002500 */
[----:B0-----:R-:W-:-:S05]  /*0070*/  IMAD R7, R0, UR5, R7 ;  /* 0x0000000500077c24 */ /* 0x001fca000f8e0207 */
[----:B------:R-:W-:Y:S01]  /*0080*/  ISETP.GT.U32.AND P0, PT, R7, 0x2, PT ;  /* 0x000000020700780c */ /* 0x000fe20003f04070 */
[----:B-1----:R-:W-:-:S05]  /*0090*/  IMAD R8, R3, UR4, R8 ;  /* 0x0000000403087c24 */ /* 0x002fca000f8e0208 */
[----:B------:R-:W-:-:S13]  /*00a0*/  ISETP.GT.OR P0, PT, R8, 0x2, P0 ;  /* 0x000000020800780c */ /* 0x000fda0000704670 */
[----:B------:R-:W-:Y:S05]  /*00b0*/  @P0 EXIT ;  /* 0x000000000000094d */ /* 0x000fea0003800000 */
[----:B------:R-:W0:Y:S01]  /*00c0*/  LDC.64 R4, c[0x0][0x388] ;  /* 0x0000e200ff047b82 */ /* 0x000e220000000a00 */
[----:B------:R-:W1:Y:S01]  /*00d0*/  LDCU.64 UR4, c[0x0][0x358] ;  /* 0x00006b00ff0477ac */ /* 0x000e620008000a00 */
[----:B------:R-:W-:-:S06]  /*00e0*/  LEA R9, R7, R7, 0x1 ;  /* 0x0000000707097211 */ /* 0x000fcc00078e08ff */
[----:B------:R-:W2:Y:S01]  /*00f0*/  LDC.64 R2, c[0x0][0x380] ;  /* 0x0000e000ff027b82 */ /* 0x000ea20000000a00 */
[----:B0-----:R-:W-:-:S07]  /*0100*/  IMAD.WIDE.U32 R4, R7, 0x4, R4 ;  /* 0x0000000407047825 */ /* 0x001fce00078e0004 */
[----:B------:R-:W0:Y:S01]  /*0110*/  LDC.64 R6, c[0x0][0x390] ;  /* 0x0000e400ff067b82 */ /* 0x000e220000000a00 */
[----:B-1----:R-:W3:Y:S01]  /*0120*/  LDG.E R11, desc[UR4][R4.64] ;  /* 0x00000004040b7981 */ /* 0x002ee2000c1e1900 */
[----:B--2---:R-:W-:-:S03]  /*0130*/  IMAD.WIDE.U32 R2, R9, 0x4, R2 ;  /* 0x0000000409027825 */ /* 0x004fc600078e0002 */
[----:B------:R-:W2:Y:S04]  /*0140*/  LDG.E R10, desc[UR4][R4.64+0xc] ;  /* 0x00000c04040a7981 */ /* 0x000ea8000c1e1900 */
[----:B------:R-:W3:Y:S04]  /*0150*/  LDG.E R0, desc[UR4][R2.64] ;  /* 0x0000000402007981 */ /* 0x000ee8000c1e1900 */
[----:B------:R-:W2:Y:S04]  /*0160*/  LDG.E R13, desc[UR4][R2.64+0x4] ;  /* 0x00000404020d7981 */ /* 0x000ea8000c1e1900 */
[----:B------:R-:W4:Y:S04]  /*0170*/  LDG.E R12, desc[UR4][R4.64+0x18] ;  /* 0x00001804040c7981 */ /* 0x000f28000c1e1900 */
[----:B------:R-:W4:Y:S01]  /*0180*/  LDG.E R15, desc[UR4][R2.64+0x8] ;  /* 0x00000804020f7981 */ /* 0x000f22000c1e1900 */
[----:B------:R-:W-:-:S05]  /*0190*/  IADD3 R9, PT, PT, R8, R9, RZ ;  /* 0x0000000908097210 */ /* 0x000fca0007ffe0ff */
[----:B0-----:R-:W-:-:S04]  /*01a0*/  IMAD.WIDE R6, R9, 0x4, R6 ;  /* 0x0000000409067825 */ /* 0x001fc800078e0206 */
[----:B---3--:R-:W-:-:S04]  /*01b0*/  FFMA R0, R0, R11, RZ ;  /* 0x0000000b00007223 */ /* 0x008fc800000000ff */
[----:B--2---:R-:W-:-:S04]  /*01c0*/  FFMA R0, R13, R10, R0 ;  /* 0x0000000a0d007223 */ /* 0x004fc80000000000 */
[----:B----4-:R-:W-:-:S05]  /*01d0*/  FFMA R15, R15, R12, R0 ;  /* 0x0000000c0f0f7223 */ /* 0x010fca0000000000 */
[----:B------:R-:W-:Y:S01]  /*01e0*/  STG.E desc[UR4][R6.64], R15 ;  /* 0x0000000f06007986 */ /* 0x000fe2000c101904 */
[----:B------:R-:W-:Y:S05]  /*01f0*/  EXIT ;  /* 0x000000000000794d */ /* 0x000fea0003800000 */
.L_x_0:
[----:B------:R-:W-:-:S00]  /*0200*/  BRA `(.L_x_0) ;  /* 0xfffffffc00fc7947 */ /* 0x000fc0000383ffff */
[----:B------:R-:W-:-:S00]  /*0210*/  NOP ;  /* 0x0000000000007918 */ /* 0x000fc00000000000 */
        /* <DEDUP_REMOVED lines=14> */
.L_x_1:


//--------------------- .nv.shared.reserved.0     --------------------------
	.section	.nv.shared.reserved.0,"aw",@nobits
	.weak		__nv_reservedSMEM_offset_0_alias
	.size		__nv_reservedSMEM_offset_0_alias, 0, 64
	.other		__nv_reservedSMEM_offset_0_alias,@"STO_CUDA_RESERVED_SHARED STV_DEFAULT"
__nv_reservedSMEM_offset_0_alias:
	.zero		0
	.zero		64


//--------------------- .nv.constant0._Z10matMul_GPUPfS_S_ --------------------------
	.section	.nv.constant0._Z10matMul_GPUPfS_S_,"a",@progbits
	.sectionflags	@""
	.align	4
.nv.constant0._Z10matMul_GPUPfS_S_:
	.zero		920


//--------------------- SYMBOLS --------------------------

	.type		.nv.reservedSmem.offset0,@object
	.size		.nv.reservedSmem.offset0,0x4
